//
// Generated by NVIDIA NVVM Compiler
//
// Compiler Build ID: CL-36424714
// Cuda compilation tools, release 13.0, V13.0.88
// Based on NVVM 20.0.0
//

.version 9.0
.target sm_100
.address_size 64

	// .globl	_Z11oddevensortPi

.visible .entry _Z11oddevensortPi(
	.param .u64 .ptr .align 1 _Z11oddevensortPi_param_0
)
{
	.reg .pred 	%p<11>;
	.reg .b32 	%r<23>;
	.reg .b64 	%rd<5>;

	ld.param.u64 	%rd2, [_Z11oddevensortPi_param_0];
	cvta.to.global.u64 	%rd3, %rd2;
	mov.u32 	%r4, %tid.x;
	setp.lt.u32 	%p3, %r4, 99;
	and.b32  	%r5, %r4, 1;
	setp.eq.b32 	%p4, %r5, 1;
	and.pred  	%p1, %p3, %p4;
	mul.wide.u32 	%rd4, %r4, 4;
	add.s64 	%rd1, %rd3, %rd4;
	setp.eq.s32 	%p5, %r5, 0;
	and.pred  	%p2, %p3, %p5;
	mov.b32 	%r22, 0;
	not.pred 	%p6, %p1;
$L__BB0_1:
	@%p6 bra 	$L__BB0_3;
	ld.global.u32 	%r6, [%rd1+4];
	ld.global.u32 	%r7, [%rd1];
	max.s32 	%r8, %r6, %r7;
	st.global.u32 	[%rd1+4], %r8;
	min.s32 	%r9, %r6, %r7;
	st.global.u32 	[%rd1], %r9;
$L__BB0_3:
	bar.sync 	0;
	not.pred 	%p7, %p2;
	@%p7 bra 	$L__BB0_5;
	ld.global.u32 	%r10, [%rd1+4];
	ld.global.u32 	%r11, [%rd1];
	max.s32 	%r12, %r10, %r11;
	st.global.u32 	[%rd1+4], %r12;
	min.s32 	%r13, %r10, %r11;
	st.global.u32 	[%rd1], %r13;
$L__BB0_5:
	bar.sync 	0;
	@%p6 bra 	$L__BB0_7;
	ld.global.u32 	%r14, [%rd1+4];
	ld.global.u32 	%r15, [%rd1];
	max.s32 	%r16, %r14, %r15;
	st.global.u32 	[%rd1+4], %r16;
	min.s32 	%r17, %r14, %r15;
	st.global.u32 	[%rd1], %r17;
$L__BB0_7:
	bar.sync 	0;
	@%p7 bra 	$L__BB0_9;
	ld.global.u32 	%r18, [%rd1+4];
	ld.global.u32 	%r19, [%rd1];
	max.s32 	%r20, %r18, %r19;
	st.global.u32 	[%rd1+4], %r20;
	min.s32 	%r21, %r18, %r19;
	st.global.u32 	[%rd1], %r21;
$L__BB0_9:
	bar.sync 	0;
	add.s32 	%r22, %r22, 2;
	setp.ne.s32 	%p10, %r22, 50;
	@%p10 bra 	$L__BB0_1;
	ret;

}


// ===== COMPILED SASS (sm_100) =====

	.target	sm_100

	.elftype	@"ET_EXEC"


//--------------------- .note.nv.tkinfo           --------------------------
	.section	.note.nv.tkinfo,"",@"SHT_NOTE"
	.sectionflags	@"SHF_NOTE_NV_TKINFO"
	.tkinfo
        /*0018*/ 	.word	0x00000002
        /*0030*/ 	.string	""
        /*0030*/ 	.string	"ptxas"
        /*0030*/ 	.string	"Cuda compilation tools, release 13.0, V13.0.88"
        /*0030*/ 	.string	"Build cuda_13.0.r13.0/compiler.36424714_0"
        /*0030*/ 	.string	"-arch sm_100 -m 64 "



//--------------------- .note.nv.cuinfo           --------------------------
	.section	.note.nv.cuinfo,"",@"SHT_NOTE"
	.sectionflags	@"SHF_NOTE_NV_CUINFO"
        /*0018*/ 	.short	0x0002
        /*001a*/ 	.short	0x0064
        /*001c*/ 	.short	0x0082
	.zero		2


//--------------------- .nv.info                  --------------------------
	.section	.nv.info,"",@"SHT_CUDA_INFO"
	.align	4


	//----- nvinfo : EIATTR_REGCOUNT
	.align		4
        /*0000*/ 	.byte	0x04, 0x2f
        /*0002*/ 	.short	(.L_1 - .L_0)
	.align		4
.L_0:
        /*0004*/ 	.word	index@(_Z11oddevensortPi)
        /*0008*/ 	.word	0x0000000a


	//----- nvinfo : EIATTR_FRAME_SIZE
	.align		4
.L_1:
        /*000c*/ 	.byte	0x04, 0x11
        /*000e*/ 	.short	(.L_3 - .L_2)
	.align		4
.L_2:
        /*0010*/ 	.word	index@(_Z11oddevensortPi)
        /*0014*/ 	.word	0x00000000


	//----- nvinfo : EIATTR_MIN_STACK_SIZE
	.align		4
.L_3:
        /*0018*/ 	.byte	0x04, 0x12
        /*001a*/ 	.short	(.L_5 - .L_4)
	.align		4
.L_4:
        /*001c*/ 	.word	index@(_Z11oddevensortPi)
        /*0020*/ 	.word	0x00000000
.L_5:


//--------------------- .nv.compat                --------------------------
	.section	.nv.compat,"",@"SHT_CUDA_COMPAT_INFO"
	.align	4
        /*0000*/ 	.byte	0x02, 0x09, 0x00, 0x00, 0x02, 0x02, 0x01, 0x00, 0x02, 0x05, 0x05, 0x00, 0x03, 0x07, 0x01, 0x01
        /*0010*/ 	.byte	0x02, 0x03, 0x00, 0x00, 0x02, 0x06, 0x01, 0x00, 0x04, 0x0b, 0x08, 0x00, 0x09, 0x00, 0x00, 0x00
        /*0020*/ 	.byte	0x00, 0x00, 0x00, 0x00


//--------------------- .nv.info._Z11oddevensortPi --------------------------
	.section	.nv.info._Z11oddevensortPi,"",@"SHT_CUDA_INFO"
	.sectionflags	@""
	.align	4


	//----- nvinfo : EIATTR_CUDA_API_VERSION
	.align		4
        /*0000*/ 	.byte	0x04, 0x37
        /*0002*/ 	.short	(.L_7 - .L_6)
.L_6:
        /*0004*/ 	.word	0x00000082


	//----- nvinfo : EIATTR_KPARAM_INFO
	.align		4
.L_7:
        /*0008*/ 	.byte	0x04, 0x17
        /*000a*/ 	.short	(.L_9 - .L_8)
.L_8:
        /*000c*/ 	.word	0x00000000
        /*0010*/ 	.short	0x0000
        /*0012*/ 	.short	0x0000
        /*0014*/ 	.byte	0x00, 0xf5, 0x21, 0x00


	//----- nvinfo : EIATTR_SPARSE_MMA_MASK
	.align		4
.L_9:
        /*0018*/ 	.byte	0x03, 0x50
        /*001a*/ 	.short	0x0000


	//----- nvinfo : EIATTR_MAXREG_COUNT
	.align		4
        /*001c*/ 	.byte	0x03, 0x1b
        /*001e*/ 	.short	0x00ff


	//----- nvinfo : EIATTR_NUM_BARRIERS
	.align		4
        /*0020*/ 	.byte	0x02, 0x4c
        /*0022*/ 	.byte	0x01
	.zero		1


	//----- nvinfo : EIATTR_MERCURY_ISA_VERSION
	.align		4
        /*0024*/ 	.byte	0x03, 0x5f
        /*0026*/ 	.short	0x0101


	//----- nvinfo : EIATTR_VRC_CTA_INIT_COUNT
	.align		4
        /*0028*/ 	.byte	0x02, 0x4a
	.zero		1
	.zero		1


	//----- nvinfo : EIATTR_EXIT_INSTR_OFFSETS
	.align		4
        /*002c*/ 	.byte	0x04, 0x1c
        /*002e*/ 	.short	(.L_11 - .L_10)


	//   ....[0]....
.L_10:
        /*0030*/ 	.word	0x00003f10


	//----- nvinfo : EIATTR_CRS_STACK_SIZE
	.align		4
.L_11:
        /*0034*/ 	.byte	0x04, 0x1e
        /*0036*/ 	.short	(.L_13 - .L_12)
.L_12:
        /*0038*/ 	.word	0x00000000


	//----- nvinfo : EIATTR_CBANK_PARAM_SIZE
	.align		4
.L_13:
        /*003c*/ 	.byte	0x03, 0x19
        /*003e*/ 	.short	0x0008


	//----- nvinfo : EIATTR_PARAM_CBANK
	.align		4
        /*0040*/ 	.byte	0x04, 0x0a
        /*0042*/ 	.short	(.L_15 - .L_14)
	.align		4
.L_14:
        /*0044*/ 	.word	index@(.nv.constant0._Z11oddevensortPi)
        /*0048*/ 	.short	0x0380
        /*004a*/ 	.short	0x0008


	//----- nvinfo : EIATTR_SW_WAR
	.align		4
.L_15:
        /*004c*/ 	.byte	0x04, 0x36
        /*004e*/ 	.short	(.L_17 - .L_16)
.L_16:
        /*0050*/ 	.word	0x00000008
.L_17:


//--------------------- .nv.callgraph             --------------------------
	.section	.nv.callgraph,"",@"SHT_CUDA_CALLGRAPH"
	.align	4
	.sectionentsize	8
	.align		4
        /*0000*/ 	.word	0x00000000
	.align		4
        /*0004*/ 	.word	0xffffffff
	.align		4
        /*0008*/ 	.word	0x00000000
	.align		4
        /*000c*/ 	.word	0xfffffffe
	.align		4
        /*0010*/ 	.word	0x00000000
	.align		4
        /*0014*/ 	.word	0xfffffffd
	.align		4
        /*0018*/ 	.word	0x00000000
	.align		4
        /*001c*/ 	.word	0xfffffffc


//--------------------- .text._Z11oddevensortPi   --------------------------
	.section	.text._Z11oddevensortPi,"ax",@progbits
	.align	128
        .global         _Z11oddevensortPi
        .type           _Z11oddevensortPi,@function
        .size           _Z11oddevensortPi,(.L_x_201 - _Z11oddevensortPi)
        .other          _Z11oddevensortPi,@"STO_CUDA_ENTRY STV_DEFAULT"
_Z11oddevensortPi:
.text._Z11oddevensortPi:
[----:B------:R-:W-:Y:S01]  /*0000*/  LDC R1, c[0x0][0x37c] ;  /* 0x0000df00ff017b82 */ /* 0x000fe20000000800 */
[----:B------:R-:W0:Y:S07]  /*0010*/  S2R R5, SR_TID.X ;  /* 0x0000000000057919 */ /* 0x000e2e0000002100 */
[----:B------:R-:W1:Y:S01]  /*0020*/  LDC.64 R2, c[0x0][0x380] ;  /* 0x0000e000ff027b82 */ /* 0x000e620000000a00 */
[----:B------:R-:W2:Y:S01]  /*0030*/  LDCU.64 UR4, c[0x0][0x358] ;  /* 0x00006b00ff0477ac */ /* 0x000ea20008000a00 */
[----:B------:R-:W-:Y:S01]  /*0040*/  BSSY.RECONVERGENT B0, `(.L_x_0) ;  /* 0x000000d000007945 */ /* 0x000fe20003800200 */
[C---:B0-----:R-:W-:Y:S01]  /*0050*/  ISETP.GE.U32.AND P0, PT, R5.reuse, 0x63, PT ;  /* 0x000000630500780c */ /* 0x041fe20003f06070 */
[C---:B-1----:R-:W-:Y:S01]  /*0060*/  IMAD.WIDE.U32 R2, R5.reuse, 0x4, R2 ;  /* 0x0000000405027825 */ /* 0x042fe200078e0002 */
[----:B------:R-:W-:-:S04]  /*0070*/  LOP3.LUT P1, R0, R5, 0x1, RZ, 0xc0, !PT ;  /* 0x0000000105007812 */ /* 0x000fc8000782c0ff */
[----:B------:R-:W-:Y:S02]  /*0080*/  ISETP.EQ.U32.AND P0, PT, R0, 0x1, !P0 ;  /* 0x000000010000780c */ /* 0x000fe40004702070 */
[----:B------:R-:W-:-:S11]  /*0090*/  ISETP.LT.U32.AND P1, PT, R5, 0x63, !P1 ;  /* 0x000000630500780c */ /* 0x000fd60004f21070 */
[----:B--2---:R-:W-:Y:S05]  /*00a0*/  @!P0 BRA `(.L_x_1) ;  /* 0x0000000000188947 */ /* 0x004fea0003800000 */
[----:B------:R-:W2:Y:S04]  /*00b0*/  LDG.E R0, desc[UR4][R2.64+0x4] ;  /* 0x0000040402007981 */ /* 0x000ea8000c1e1900 */
[----:B------:R-:W2:Y:S02]  /*00c0*/  LDG.E R5, desc[UR4][R2.64] ;  /* 0x0000000402057981 */ /* 0x000ea4000c1e1900 */
[CC--:B--2---:R-:W-:Y:S02]  /*00d0*/  VIMNMX R7, PT, PT, R0.reuse, R5.reuse, !PT ;  /* 0x0000000500077248 */ /* 0x0c4fe40007fe0100 */
[----:B------:R-:W-:-:S03]  /*00e0*/  VIMNMX R5, PT, PT, R0, R5, PT ;  /* 0x0000000500057248 */ /* 0x000fc60003fe0100 */
[----:B------:R0:W-:Y:S04]  /*00f0*/  STG.E desc[UR4][R2.64+0x4], R7 ;  /* 0x0000040702007986 */ /* 0x0001e8000c101904 */
[----:B------:R0:W-:Y:S02]  /*0100*/  STG.E desc[UR4][R2.64], R5 ;  /* 0x0000000502007986 */ /* 0x0001e4000c101904 */
.L_x_1:
[----:B------:R-:W-:Y:S05]  /*0110*/  BSYNC.RECONVERGENT B0 ;  /* 0x0000000000007941 */ /* 0x000fea0003800200 */
.L_x_0:
[----:B------:R-:W-:Y:S06]  /*0120*/  BAR.SYNC.DEFER_BLOCKING 0x0 ;  /* 0x0000000000007b1d */ /* 0x000fec0000010000 */
[----:B------:R-:W-:Y:S04]  /*0130*/  BSSY.RECONVERGENT B0, `(.L_x_2) ;  /* 0x0000008000007945 */ /* 0x000fe80003800200 */
[----:B------:R-:W-:Y:S05]  /*0140*/  @!P1 BRA `(.L_x_3) ;  /* 0x0000000000189947 */ /* 0x000fea0003800000 */
[----:B------:R-:W2:Y:S04]  /*0150*/  LDG.E R0, desc[UR4][R2.64+0x4] ;  /* 0x0000040402007981 */ /* 0x000ea8000c1e1900 */
[----:B0-----:R-:W2:Y:S02]  /*0160*/  LDG.E R5, desc[UR4][R2.64] ;  /* 0x0000000402057981 */ /* 0x001ea4000c1e1900 */
[CC--:B--2---:R-:W-:Y:S02]  /*0170*/  VIMNMX R7, PT, PT, R0.reuse, R5.reuse, !PT ;  /* 0x0000000500077248 */ /* 0x0c4fe40007fe0100 */
[----:B------:R-:W-:-:S03]  /*0180*/  VIMNMX R5, PT, PT, R0, R5, PT ;  /* 0x0000000500057248 */ /* 0x000fc60003fe0100 */
[----:B------:R1:W-:Y:S04]  /*0190*/  STG.E desc[UR4][R2.64+0x4], R7 ;  /* 0x0000040702007986 */ /* 0x0003e8000c101904 */
[----:B------:R1:W-:Y:S02]  /*01a0*/  STG.E desc[UR4][R2.64], R5 ;  /* 0x0000000502007986 */ /* 0x0003e4000c101904 */
.L_x_3:
[----:B------:R-:W-:Y:S05]  /*01b0*/  BSYNC.RECONVERGENT B0 ;  /* 0x0000000000007941 */ /* 0x000fea0003800200 */
.L_x_2:
[----:B------:R-:W-:Y:S06]  /*01c0*/  BAR.SYNC.DEFER_BLOCKING 0x0 ;  /* 0x0000000000007b1d */ /* 0x000fec0000010000 */
[----:B------:R-:W-:Y:S04]  /*01d0*/  BSSY.RECONVERGENT B0, `(.L_x_4) ;  /* 0x0000008000007945 */ /* 0x000fe80003800200 */
[----:B------:R-:W-:Y:S05]  /*01e0*/  @!P0 BRA `(.L_x_5) ;  /* 0x0000000000188947 */ /* 0x000fea0003800000 */
[----:B------:R-:W2:Y:S04]  /*01f0*/  LDG.E R0, desc[UR4][R2.64+0x4] ;  /* 0x0000040402007981 */ /* 0x000ea8000c1e1900 */
[----:B01----:R-:W2:Y:S02]  /*0200*/  LDG.E R5, desc[UR4][R2.64] ;  /* 0x0000000402057981 */ /* 0x003ea4000c1e1900 */
[CC--:B--2---:R-:W-:Y:S02]  /*0210*/  VIMNMX R7, PT, PT, R0.reuse, R5.reuse, !PT ;  /* 0x0000000500077248 */ /* 0x0c4fe40007fe0100 */
[----:B------:R-:W-:-:S03]  /*0220*/  VIMNMX R5, PT, PT, R0, R5, PT ;  /* 0x0000000500057248 */ /* 0x000fc60003fe0100 */
[----:B------:R2:W-:Y:S04]  /*0230*/  STG.E desc[UR4][R2.64+0x4], R7 ;  /* 0x0000040702007986 */ /* 0x0005e8000c101904 */
[----:B------:R2:W-:Y:S02]  /*0240*/  STG.E desc[UR4][R2.64], R5 ;  /* 0x0000000502007986 */ /* 0x0005e4000c101904 */
.L_x_5:
[----:B------:R-:W-:Y:S05]  /*0250*/  BSYNC.RECONVERGENT B0 ;  /* 0x0000000000007941 */ /* 0x000fea0003800200 */
.L_x_4:
[----:B------:R-:W-:Y:S06]  /*0260*/  BAR.SYNC.DEFER_BLOCKING 0x0 ;  /* 0x0000000000007b1d */ /* 0x000fec0000010000 */
[----:B------:R-:W-:Y:S04]  /*0270*/  BSSY.RECONVERGENT B0, `(.L_x_6) ;  /* 0x0000008000007945 */ /* 0x000fe80003800200 */
[----:B------:R-:W-:Y:S05]  /*0280*/  @!P1 BRA `(.L_x_7) ;  /* 0x0000000000189947 */ /* 0x000fea0003800000 */
[----:B------:R-:W3:Y:S04]  /*0290*/  LDG.E R0, desc[UR4][R2.64+0x4] ;  /* 0x0000040402007981 */ /* 0x000ee8000c1e1900 */
[----:B012---:R-:W3:Y:S02]  /*02a0*/  LDG.E R5, desc[UR4][R2.64] ;  /* 0x0000000402057981 */ /* 0x007ee4000c1e1900 */
[CC--:B---3--:R-:W-:Y:S02]  /*02b0*/  VIMNMX R7, PT, PT, R0.reuse, R5.reuse, !PT ;  /* 0x0000000500077248 */ /* 0x0c8fe40007fe0100 */
[----:B------:R-:W-:-:S03]  /*02c0*/  VIMNMX R5, PT, PT, R0, R5, PT ;  /* 0x0000000500057248 */ /* 0x000fc60003fe0100 */
[----:B------:R3:W-:Y:S04]  /*02d0*/  STG.E desc[UR4][R2.64+0x4], R7 ;  /* 0x0000040702007986 */ /* 0x0007e8000c101904 */
[----:B------:R3:W-:Y:S02]  /*02e0*/  STG.E desc[UR4][R2.64], R5 ;  /* 0x0000000502007986 */ /* 0x0007e4000c101904 */
.L_x_7:
[----:B------:R-:W-:Y:S05]  /*02f0*/  BSYNC.RECONVERGENT B0 ;  /* 0x0000000000007941 */ /* 0x000fea0003800200 */
.L_x_6:
[----:B------:R-:W-:Y:S06]  /*0300*/  BAR.SYNC.DEFER_BLOCKING 0x0 ;  /* 0x0000000000007b1d */ /* 0x000fec0000010000 */
[----:B------:R-:W-:Y:S04]  /*0310*/  BSSY.RECONVERGENT B0, `(.L_x_8) ;  /* 0x0000008000007945 */ /* 0x000fe80003800200 */
[----:B------:R-:W-:Y:S05]  /*0320*/  @!P0 BRA `(.L_x_9) ;  /* 0x0000000000188947 */ /* 0x000fea0003800000 */
[----:B------:R-:W4:Y:S04]  /*0330*/  LDG.E R0, desc[UR4][R2.64+0x4] ;  /* 0x0000040402007981 */ /* 0x000f28000c1e1900 */
[----:B0123--:R-:W4:Y:S02]  /*0340*/  LDG.E R5, desc[UR4][R2.64] ;  /* 0x0000000402057981 */ /* 0x00ff24000c1e1900 */
[CC--:B----4-:R-:W-:Y:S02]  /*0350*/  VIMNMX R7, PT, PT, R0.reuse, R5.reuse, !PT ;  /* 0x0000000500077248 */ /* 0x0d0fe40007fe0100 */
[----:B------:R-:W-:-:S03]  /*0360*/  VIMNMX R5, PT, PT, R0, R5, PT ;  /* 0x0000000500057248 */ /* 0x000fc60003fe0100 */
[----:B------:R4:W-:Y:S04]  /*0370*/  STG.E desc[UR4][R2.64+0x4], R7 ;  /* 0x0000040702007986 */ /* 0x0009e8000c101904 */
[----:B------:R4:W-:Y:S02]  /*0380*/  STG.E desc[UR4][R2.64], R5 ;  /* 0x0000000502007986 */ /* 0x0009e4000c101904 */
.L_x_9:
[----:B------:R-:W-:Y:S05]  /*0390*/  BSYNC.RECONVERGENT B0 ;  /* 0x0000000000007941 */ /* 0x000fea0003800200 */
.L_x_8:
[----:B------:R-:W-:Y:S06]  /*03a0*/  BAR.SYNC.DEFER_BLOCKING 0x0 ;  /* 0x0000000000007b1d */ /* 0x000fec0000010000 */
[----:B------:R-:W-:Y:S04]  /*03b0*/  BSSY.RECONVERGENT B0, `(.L_x_10) ;  /* 0x0000008000007945 */ /* 0x000fe80003800200 */
[----:B------:R-:W-:Y:S05]  /*03c0*/  @!P1 BRA `(.L_x_11) ;  /* 0x0000000000189947 */ /* 0x000fea0003800000 */
[----:B------:R-:W5:Y:S04]  /*03d0*/  LDG.E R0, desc[UR4][R2.64+0x4] ;  /* 0x0000040402007981 */ /* 0x000f68000c1e1900 */
[----:B01234-:R-:W5:Y:S02]  /*03e0*/  LDG.E R5, desc[UR4][R2.64] ;  /* 0x0000000402057981 */ /* 0x01ff64000c1e1900 */
[CC--:B-----5:R-:W-:Y:S02]  /*03f0*/  VIMNMX R7, PT, PT, R0.reuse, R5.reuse, !PT ;  /* 0x0000000500077248 */ /* 0x0e0fe40007fe0100 */
[----:B------:R-:W-:-:S03]  /*0400*/  VIMNMX R5, PT, PT, R0, R5, PT ;  /* 0x0000000500057248 */ /* 0x000fc60003fe0100 */
[----:B------:R0:W-:Y:S04]  /*0410*/  STG.E desc[UR4][R2.64+0x4], R7 ;  /* 0x0000040702007986 */ /* 0x0001e8000c101904 */
[----:B------:R0:W-:Y:S02]  /*0420*/  STG.E desc[UR4][R2.64], R5 ;  /* 0x0000000502007986 */ /* 0x0001e4000c101904 */
.L_x_11:
[----:B------:R-:W-:Y:S05]  /*0430*/  BSYNC.RECONVERGENT B0 ;  /* 0x0000000000007941 */ /* 0x000fea0003800200 */
.L_x_10:
        /* <DEDUP_REMOVED lines=9> */
.L_x_13:
[----:B------:R-:W-:Y:S05]  /*04d0*/  BSYNC.RECONVERGENT B0 ;  /* 0x0000000000007941 */ /* 0x000fea0003800200 */
.L_x_12:
        /* <DEDUP_REMOVED lines=9> */
.L_x_15:
[----:B------:R-:W-:Y:S05]  /*0570*/  BSYNC.RECONVERGENT B0 ;  /* 0x0000000000007941 */ /* 0x000fea0003800200 */
.L_x_14:
        /* <DEDUP_REMOVED lines=9> */
.L_x_17:
[----:B------:R-:W-:Y:S05]  /*0610*/  BSYNC.RECONVERGENT B0 ;  /* 0x0000000000007941 */ /* 0x000fea0003800200 */
.L_x_16:
        /* <DEDUP_REMOVED lines=9> */
.L_x_19:
[----:B------:R-:W-:Y:S05]  /*06b0*/  BSYNC.RECONVERGENT B0 ;  /* 0x0000000000007941 */ /* 0x000fea0003800200 */
.L_x_18:
        /* <DEDUP_REMOVED lines=9> */
.L_x_21:
[----:B------:R-:W-:Y:S05]  /*0750*/  BSYNC.RECONVERGENT B0 ;  /* 0x0000000000007941 */ /* 0x000fea0003800200 */
.L_x_20:
        /* <DEDUP_REMOVED lines=9> */
.L_x_23:
[----:B------:R-:W-:Y:S05]  /*07f0*/  BSYNC.RECONVERGENT B0 ;  /* 0x0000000000007941 */ /* 0x000fea0003800200 */
.L_x_22:
        /* <DEDUP_REMOVED lines=9> */
.L_x_25:
[----:B------:R-:W-:Y:S05]  /*0890*/  BSYNC.RECONVERGENT B0 ;  /* 0x0000000000007941 */ /* 0x000fea0003800200 */
.L_x_24:
        /* <DEDUP_REMOVED lines=9> */
.L_x_27:
[----:B------:R-:W-:Y:S05]  /*0930*/  BSYNC.RECONVERGENT B0 ;  /* 0x0000000000007941 */ /* 0x000fea0003800200 */
.L_x_26:
        /* <DEDUP_REMOVED lines=9> */
.L_x_29:
[----:B------:R-:W-:Y:S05]  /*09d0*/  BSYNC.RECONVERGENT B0 ;  /* 0x0000000000007941 */ /* 0x000fea0003800200 */
.L_x_28:
        /* <DEDUP_REMOVED lines=9> */
.L_x_31:
[----:B------:R-:W-:Y:S05]  /*0a70*/  BSYNC.RECONVERGENT B0 ;  /* 0x0000000000007941 */ /* 0x000fea0003800200 */
.L_x_30:
        /* <DEDUP_REMOVED lines=9> */
.L_x_33:
[----:B------:R-:W-:Y:S05]  /*0b10*/  BSYNC.RECONVERGENT B0 ;  /* 0x0000000000007941 */ /* 0x000fea0003800200 */
.L_x_32:
        /* <DEDUP_REMOVED lines=9> */
.L_x_35:
[----:B------:R-:W-:Y:S05]  /*0bb0*/  BSYNC.RECONVERGENT B0 ;  /* 0x0000000000007941 */ /* 0x000fea0003800200 */
.L_x_34:
        /* <DEDUP_REMOVED lines=9> */
.L_x_37:
[----:B------:R-:W-:Y:S05]  /*0c50*/  BSYNC.RECONVERGENT B0 ;  /* 0x0000000000007941 */ /* 0x000fea0003800200 */
.L_x_36:
        /* <DEDUP_REMOVED lines=9> */
.L_x_39:
[----:B------:R-:W-:Y:S05]  /*0cf0*/  BSYNC.RECONVERGENT B0 ;  /* 0x0000000000007941 */ /* 0x000fea0003800200 */
.L_x_38:
        /* <DEDUP_REMOVED lines=9> */
.L_x_41:
[----:B------:R-:W-:Y:S05]  /*0d90*/  BSYNC.RECONVERGENT B0 ;  /* 0x0000000000007941 */ /* 0x000fea0003800200 */
.L_x_40:
        /* <DEDUP_REMOVED lines=9> */
.L_x_43:
[----:B------:R-:W-:Y:S05]  /*0e30*/  BSYNC.RECONVERGENT B0 ;  /* 0x0000000000007941 */ /* 0x000fea0003800200 */
.L_x_42:
        /* <DEDUP_REMOVED lines=9> */
.L_x_45:
[----:B------:R-:W-:Y:S05]  /*0ed0*/  BSYNC.RECONVERGENT B0 ;  /* 0x0000000000007941 */ /* 0x000fea0003800200 */
.L_x_44:
        /* <DEDUP_REMOVED lines=9> */
.L_x_47:
[----:B------:R-:W-:Y:S05]  /*0f70*/  BSYNC.RECONVERGENT B0 ;  /* 0x0000000000007941 */ /* 0x000fea0003800200 */
.L_x_46:
        /* <DEDUP_REMOVED lines=9> */
.L_x_49:
[----:B------:R-:W-:Y:S05]  /*1010*/  BSYNC.RECONVERGENT B0 ;  /* 0x0000000000007941 */ /* 0x000fea0003800200 */
.L_x_48:
        /* <DEDUP_REMOVED lines=9> */
.L_x_51:
[----:B------:R-:W-:Y:S05]  /*10b0*/  BSYNC.RECONVERGENT B0 ;  /* 0x0000000000007941 */ /* 0x000fea0003800200 */
.L_x_50:
        /* <DEDUP_REMOVED lines=9> */
.L_x_53:
[----:B------:R-:W-:Y:S05]  /*1150*/  BSYNC.RECONVERGENT B0 ;  /* 0x0000000000007941 */ /* 0x000fea0003800200 */
.L_x_52:
        /* <DEDUP_REMOVED lines=9> */
.L_x_55:
[----:B------:R-:W-:Y:S05]  /*11f0*/  BSYNC.RECONVERGENT B0 ;  /* 0x0000000000007941 */ /* 0x000fea0003800200 */
.L_x_54:
        /* <DEDUP_REMOVED lines=9> */
.L_x_57:
[----:B------:R-:W-:Y:S05]  /*1290*/  BSYNC.RECONVERGENT B0 ;  /* 0x0000000000007941 */ /* 0x000fea0003800200 */
.L_x_56:
        /* <DEDUP_REMOVED lines=9> */
.L_x_59:
[----:B------:R-:W-:Y:S05]  /*1330*/  BSYNC.RECONVERGENT B0 ;  /* 0x0000000000007941 */ /* 0x000fea0003800200 */
.L_x_58:
        /* <DEDUP_REMOVED lines=9> */
.L_x_61:
[----:B------:R-:W-:Y:S05]  /*13d0*/  BSYNC.RECONVERGENT B0 ;  /* 0x0000000000007941 */ /* 0x000fea0003800200 */
.L_x_60:
        /* <DEDUP_REMOVED lines=9> */
.L_x_63:
[----:B------:R-:W-:Y:S05]  /*1470*/  BSYNC.RECONVERGENT B0 ;  /* 0x0000000000007941 */ /* 0x000fea0003800200 */
.L_x_62:
        /* <DEDUP_REMOVED lines=9> */
.L_x_65:
[----:B------:R-:W-:Y:S05]  /*1510*/  BSYNC.RECONVERGENT B0 ;  /* 0x0000000000007941 */ /* 0x000fea0003800200 */
.L_x_64:
        /* <DEDUP_REMOVED lines=9> */
.L_x_67:
[----:B------:R-:W-:Y:S05]  /*15b0*/  BSYNC.RECONVERGENT B0 ;  /* 0x0000000000007941 */ /* 0x000fea0003800200 */
.L_x_66:
        /* <DEDUP_REMOVED lines=9> */
.L_x_69:
[----:B------:R-:W-:Y:S05]  /*1650*/  BSYNC.RECONVERGENT B0 ;  /* 0x0000000000007941 */ /* 0x000fea0003800200 */
.L_x_68:
        /* <DEDUP_REMOVED lines=9> */
.L_x_71:
[----:B------:R-:W-:Y:S05]  /*16f0*/  BSYNC.RECONVERGENT B0 ;  /* 0x0000000000007941 */ /* 0x000fea0003800200 */
.L_x_70:
        /* <DEDUP_REMOVED lines=9> */
.L_x_73:
[----:B------:R-:W-:Y:S05]  /*1790*/  BSYNC.RECONVERGENT B0 ;  /* 0x0000000000007941 */ /* 0x000fea0003800200 */
.L_x_72:
        /* <DEDUP_REMOVED lines=9> */
.L_x_75:
[----:B------:R-:W-:Y:S05]  /*1830*/  BSYNC.RECONVERGENT B0 ;  /* 0x0000000000007941 */ /* 0x000fea0003800200 */
.L_x_74:
        /* <DEDUP_REMOVED lines=9> */
.L_x_77:
[----:B------:R-:W-:Y:S05]  /*18d0*/  BSYNC.RECONVERGENT B0 ;  /* 0x0000000000007941 */ /* 0x000fea0003800200 */
.L_x_76:
        /* <DEDUP_REMOVED lines=9> */
.L_x_79:
[----:B------:R-:W-:Y:S05]  /*1970*/  BSYNC.RECONVERGENT B0 ;  /* 0x0000000000007941 */ /* 0x000fea0003800200 */
.L_x_78:
        /* <DEDUP_REMOVED lines=9> */
.L_x_81:
[----:B------:R-:W-:Y:S05]  /*1a10*/  BSYNC.RECONVERGENT B0 ;  /* 0x0000000000007941 */ /* 0x000fea0003800200 */
.L_x_80:
        /* <DEDUP_REMOVED lines=9> */
.L_x_83:
[----:B------:R-:W-:Y:S05]  /*1ab0*/  BSYNC.RECONVERGENT B0 ;  /* 0x0000000000007941 */ /* 0x000fea0003800200 */
.L_x_82:
        /* <DEDUP_REMOVED lines=9> */
.L_x_85:
[----:B------:R-:W-:Y:S05]  /*1b50*/  BSYNC.RECONVERGENT B0 ;  /* 0x0000000000007941 */ /* 0x000fea0003800200 */
.L_x_84:
        /* <DEDUP_REMOVED lines=9> */
.L_x_87:
[----:B------:R-:W-:Y:S05]  /*1bf0*/  BSYNC.RECONVERGENT B0 ;  /* 0x0000000000007941 */ /* 0x000fea0003800200 */
.L_x_86:
        /* <DEDUP_REMOVED lines=9> */
.L_x_89:
[----:B------:R-:W-:Y:S05]  /*1c90*/  BSYNC.RECONVERGENT B0 ;  /* 0x0000000000007941 */ /* 0x000fea0003800200 */
.L_x_88:
        /* <DEDUP_REMOVED lines=9> */
.L_x_91:
[----:B------:R-:W-:Y:S05]  /*1d30*/  BSYNC.RECONVERGENT B0 ;  /* 0x0000000000007941 */ /* 0x000fea0003800200 */
.L_x_90:
        /* <DEDUP_REMOVED lines=9> */
.L_x_93:
[----:B------:R-:W-:Y:S05]  /*1dd0*/  BSYNC.RECONVERGENT B0 ;  /* 0x0000000000007941 */ /* 0x000fea0003800200 */
.L_x_92:
        /* <DEDUP_REMOVED lines=9> */
.L_x_95:
[----:B------:R-:W-:Y:S05]  /*1e70*/  BSYNC.RECONVERGENT B0 ;  /* 0x0000000000007941 */ /* 0x000fea0003800200 */
.L_x_94:
        /* <DEDUP_REMOVED lines=9> */
.L_x_97:
[----:B------:R-:W-:Y:S05]  /*1f10*/  BSYNC.RECONVERGENT B0 ;  /* 0x0000000000007941 */ /* 0x000fea0003800200 */
.L_x_96:
        /* <DEDUP_REMOVED lines=9> */
.L_x_99:
[----:B------:R-:W-:Y:S05]  /*1fb0*/  BSYNC.RECONVERGENT B0 ;  /* 0x0000000000007941 */ /* 0x000fea0003800200 */
.L_x_98:
        /* <DEDUP_REMOVED lines=9> */
.L_x_101:
[----:B------:R-:W-:Y:S05]  /*2050*/  BSYNC.RECONVERGENT B0 ;  /* 0x0000000000007941 */ /* 0x000fea0003800200 */
.L_x_100:
        /* <DEDUP_REMOVED lines=9> */
.L_x_103:
[----:B------:R-:W-:Y:S05]  /*20f0*/  BSYNC.RECONVERGENT B0 ;  /* 0x0000000000007941 */ /* 0x000fea0003800200 */
.L_x_102:
        /* <DEDUP_REMOVED lines=9> */
.L_x_105:
[----:B------:R-:W-:Y:S05]  /*2190*/  BSYNC.RECONVERGENT B0 ;  /* 0x0000000000007941 */ /* 0x000fea0003800200 */
.L_x_104:
        /* <DEDUP_REMOVED lines=9> */
.L_x_107:
[----:B------:R-:W-:Y:S05]  /*2230*/  BSYNC.RECONVERGENT B0 ;  /* 0x0000000000007941 */ /* 0x000fea0003800200 */
.L_x_106:
        /* <DEDUP_REMOVED lines=9> */
.L_x_109:
[----:B------:R-:W-:Y:S05]  /*22d0*/  BSYNC.RECONVERGENT B0 ;  /* 0x0000000000007941 */ /* 0x000fea0003800200 */
.L_x_108:
        /* <DEDUP_REMOVED lines=9> */
.L_x_111:
[----:B------:R-:W-:Y:S05]  /*2370*/  BSYNC.RECONVERGENT B0 ;  /* 0x0000000000007941 */ /* 0x000fea0003800200 */
.L_x_110:
        /* <DEDUP_REMOVED lines=9> */
.L_x_113:
[----:B------:R-:W-:Y:S05]  /*2410*/  BSYNC.RECONVERGENT B0 ;  /* 0x0000000000007941 */ /* 0x000fea0003800200 */
.L_x_112:
        /* <DEDUP_REMOVED lines=9> */
.L_x_115:
[----:B------:R-:W-:Y:S05]  /*24b0*/  BSYNC.RECONVERGENT B0 ;  /* 0x0000000000007941 */ /* 0x000fea0003800200 */
.L_x_114:
        /* <DEDUP_REMOVED lines=9> */
.L_x_117:
[----:B------:R-:W-:Y:S05]  /*2550*/  BSYNC.RECONVERGENT B0 ;  /* 0x0000000000007941 */ /* 0x000fea0003800200 */
.L_x_116:
        /* <DEDUP_REMOVED lines=9> */
.L_x_119:
[----:B------:R-:W-:Y:S05]  /*25f0*/  BSYNC.RECONVERGENT B0 ;  /* 0x0000000000007941 */ /* 0x000fea0003800200 */
.L_x_118:
        /* <DEDUP_REMOVED lines=9> */
.L_x_121:
[----:B------:R-:W-:Y:S05]  /*2690*/  BSYNC.RECONVERGENT B0 ;  /* 0x0000000000007941 */ /* 0x000fea0003800200 */
.L_x_120:
        /* <DEDUP_REMOVED lines=9> */
.L_x_123:
[----:B------:R-:W-:Y:S05]  /*2730*/  BSYNC.RECONVERGENT B0 ;  /* 0x0000000000007941 */ /* 0x000fea0003800200 */
.L_x_122:
        /* <DEDUP_REMOVED lines=9> */
.L_x_125:
[----:B------:R-:W-:Y:S05]  /*27d0*/  BSYNC.RECONVERGENT B0 ;  /* 0x0000000000007941 */ /* 0x000fea0003800200 */
.L_x_124:
        /* <DEDUP_REMOVED lines=9> */
.L_x_127:
[----:B------:R-:W-:Y:S05]  /*2870*/  BSYNC.RECONVERGENT B0 ;  /* 0x0000000000007941 */ /* 0x000fea0003800200 */
.L_x_126:
        /* <DEDUP_REMOVED lines=9> */
.L_x_129:
[----:B------:R-:W-:Y:S05]  /*2910*/  BSYNC.RECONVERGENT B0 ;  /* 0x0000000000007941 */ /* 0x000fea0003800200 */
.L_x_128:
        /* <DEDUP_REMOVED lines=9> */
.L_x_131:
[----:B------:R-:W-:Y:S05]  /*29b0*/  BSYNC.RECONVERGENT B0 ;  /* 0x0000000000007941 */ /* 0x000fea0003800200 */
.L_x_130:
        /* <DEDUP_REMOVED lines=9> */
.L_x_133:
[----:B------:R-:W-:Y:S05]  /*2a50*/  BSYNC.RECONVERGENT B0 ;  /* 0x0000000000007941 */ /* 0x000fea0003800200 */
.L_x_132:
        /* <DEDUP_REMOVED lines=9> */
.L_x_135:
[----:B------:R-:W-:Y:S05]  /*2af0*/  BSYNC.RECONVERGENT B0 ;  /* 0x0000000000007941 */ /* 0x000fea0003800200 */
.L_x_134:
        /* <DEDUP_REMOVED lines=9> */
.L_x_137:
[----:B------:R-:W-:Y:S05]  /*2b90*/  BSYNC.RECONVERGENT B0 ;  /* 0x0000000000007941 */ /* 0x000fea0003800200 */
.L_x_136:
        /* <DEDUP_REMOVED lines=9> */
.L_x_139:
[----:B------:R-:W-:Y:S05]  /*2c30*/  BSYNC.RECONVERGENT B0 ;  /* 0x0000000000007941 */ /* 0x000fea0003800200 */
.L_x_138:
        /* <DEDUP_REMOVED lines=9> */
.L_x_141:
[----:B------:R-:W-:Y:S05]  /*2cd0*/  BSYNC.RECONVERGENT B0 ;  /* 0x0000000000007941 */ /* 0x000fea0003800200 */
.L_x_140:
        /* <DEDUP_REMOVED lines=9> */
.L_x_143:
[----:B------:R-:W-:Y:S05]  /*2d70*/  BSYNC.RECONVERGENT B0 ;  /* 0x0000000000007941 */ /* 0x000fea0003800200 */
.L_x_142:
        /* <DEDUP_REMOVED lines=9> */
.L_x_145:
[----:B------:R-:W-:Y:S05]  /*2e10*/  BSYNC.RECONVERGENT B0 ;  /* 0x0000000000007941 */ /* 0x000fea0003800200 */
.L_x_144:
        /* <DEDUP_REMOVED lines=9> */
.L_x_147:
[----:B------:R-:W-:Y:S05]  /*2eb0*/  BSYNC.RECONVERGENT B0 ;  /* 0x0000000000007941 */ /* 0x000fea0003800200 */
.L_x_146:
        /* <DEDUP_REMOVED lines=9> */
.L_x_149:
[----:B------:R-:W-:Y:S05]  /*2f50*/  BSYNC.RECONVERGENT B0 ;  /* 0x0000000000007941 */ /* 0x000fea0003800200 */
.L_x_148:
        /* <DEDUP_REMOVED lines=9> */
.L_x_151:
[----:B------:R-:W-:Y:S05]  /*2ff0*/  BSYNC.RECONVERGENT B0 ;  /* 0x0000000000007941 */ /* 0x000fea0003800200 */
.L_x_150:
        /* <DEDUP_REMOVED lines=9> */
.L_x_153:
[----:B------:R-:W-:Y:S05]  /*3090*/  BSYNC.RECONVERGENT B0 ;  /* 0x0000000000007941 */ /* 0x000fea0003800200 */
.L_x_152:
        /* <DEDUP_REMOVED lines=9> */
.L_x_155:
[----:B------:R-:W-:Y:S05]  /*3130*/  BSYNC.RECONVERGENT B0 ;  /* 0x0000000000007941 */ /* 0x000fea0003800200 */
.L_x_154:
        /* <DEDUP_REMOVED lines=9> */
.L_x_157:
[----:B------:R-:W-:Y:S05]  /*31d0*/  BSYNC.RECONVERGENT B0 ;  /* 0x0000000000007941 */ /* 0x000fea0003800200 */
.L_x_156:
        /* <DEDUP_REMOVED lines=9> */
.L_x_159:
[----:B------:R-:W-:Y:S05]  /*3270*/  BSYNC.RECONVERGENT B0 ;  /* 0x0000000000007941 */ /* 0x000fea0003800200 */
.L_x_158:
        /* <DEDUP_REMOVED lines=9> */
.L_x_161:
[----:B------:R-:W-:Y:S05]  /*3310*/  BSYNC.RECONVERGENT B0 ;  /* 0x0000000000007941 */ /* 0x000fea0003800200 */
.L_x_160:
        /* <DEDUP_REMOVED lines=9> */
.L_x_163:
[----:B------:R-:W-:Y:S05]  /*33b0*/  BSYNC.RECONVERGENT B0 ;  /* 0x0000000000007941 */ /* 0x000fea0003800200 */
.L_x_162:
        /* <DEDUP_REMOVED lines=9> */
.L_x_165:
[----:B------:R-:W-:Y:S05]  /*3450*/  BSYNC.RECONVERGENT B0 ;  /* 0x0000000000007941 */ /* 0x000fea0003800200 */
.L_x_164:
        /* <DEDUP_REMOVED lines=9> */
.L_x_167:
[----:B------:R-:W-:Y:S05]  /*34f0*/  BSYNC.RECONVERGENT B0 ;  /* 0x0000000000007941 */ /* 0x000fea0003800200 */
.L_x_166:
        /* <DEDUP_REMOVED lines=9> */
.L_x_169:
[----:B------:R-:W-:Y:S05]  /*3590*/  BSYNC.RECONVERGENT B0 ;  /* 0x0000000000007941 */ /* 0x000fea0003800200 */
.L_x_168:
        /* <DEDUP_REMOVED lines=9> */
.L_x_171:
[----:B------:R-:W-:Y:S05]  /*3630*/  BSYNC.RECONVERGENT B0 ;  /* 0x0000000000007941 */ /* 0x000fea0003800200 */
.L_x_170:
        /* <DEDUP_REMOVED lines=9> */
.L_x_173:
[----:B------:R-:W-:Y:S05]  /*36d0*/  BSYNC.RECONVERGENT B0 ;  /* 0x0000000000007941 */ /* 0x000fea0003800200 */
.L_x_172:
        /* <DEDUP_REMOVED lines=9> */
.L_x_175:
[----:B------:R-:W-:Y:S05]  /*3770*/  BSYNC.RECONVERGENT B0 ;  /* 0x0000000000007941 */ /* 0x000fea0003800200 */
.L_x_174:
        /* <DEDUP_REMOVED lines=9> */
.L_x_177:
[----:B------:R-:W-:Y:S05]  /*3810*/  BSYNC.RECONVERGENT B0 ;  /* 0x0000000000007941 */ /* 0x000fea0003800200 */
.L_x_176:
        /* <DEDUP_REMOVED lines=9> */
.L_x_179:
[----:B------:R-:W-:Y:S05]  /*38b0*/  BSYNC.RECONVERGENT B0 ;  /* 0x0000000000007941 */ /* 0x000fea0003800200 */
.L_x_178:
        /* <DEDUP_REMOVED lines=9> */
.L_x_181:
[----:B------:R-:W-:Y:S05]  /*3950*/  BSYNC.RECONVERGENT B0 ;  /* 0x0000000000007941 */ /* 0x000fea0003800200 */
.L_x_180:
        /* <DEDUP_REMOVED lines=9> */
.L_x_183:
[----:B------:R-:W-:Y:S05]  /*39f0*/  BSYNC.RECONVERGENT B0 ;  /* 0x0000000000007941 */ /* 0x000fea0003800200 */
.L_x_182:
        /* <DEDUP_REMOVED lines=9> */
.L_x_185:
[----:B------:R-:W-:Y:S05]  /*3a90*/  BSYNC.RECONVERGENT B0 ;  /* 0x0000000000007941 */ /* 0x000fea0003800200 */
.L_x_184:
        /* <DEDUP_REMOVED lines=9> */
.L_x_187:
[----:B------:R-:W-:Y:S05]  /*3b30*/  BSYNC.RECONVERGENT B0 ;  /* 0x0000000000007941 */ /* 0x000fea0003800200 */
.L_x_186:
        /* <DEDUP_REMOVED lines=9> */
.L_x_189:
[----:B------:R-:W-:Y:S05]  /*3bd0*/  BSYNC.RECONVERGENT B0 ;  /* 0x0000000000007941 */ /* 0x000fea0003800200 */
.L_x_188:
        /* <DEDUP_REMOVED lines=9> */
.L_x_191:
[----:B------:R-:W-:Y:S05]  /*3c70*/  BSYNC.RECONVERGENT B0 ;  /* 0x0000000000007941 */ /* 0x000fea0003800200 */
.L_x_190:
        /* <DEDUP_REMOVED lines=9> */
.L_x_193:
[----:B------:R-:W-:Y:S05]  /*3d10*/  BSYNC.RECONVERGENT B0 ;  /* 0x0000000000007941 */ /* 0x000fea0003800200 */
.L_x_192:
        /* <DEDUP_REMOVED lines=9> */
.L_x_195:
[----:B------:R-:W-:Y:S05]  /*3db0*/  BSYNC.RECONVERGENT B0 ;  /* 0x0000000000007941 */ /* 0x000fea0003800200 */
.L_x_194:
        /* <DEDUP_REMOVED lines=9> */
.L_x_197:
[----:B------:R-:W-:Y:S05]  /*3e50*/  BSYNC.RECONVERGENT B0 ;  /* 0x0000000000007941 */ /* 0x000fea0003800200 */
.L_x_196:
        /* <DEDUP_REMOVED lines=9> */
.L_x_199:
[----:B------:R-:W-:Y:S05]  /*3ef0*/  BSYNC.RECONVERGENT B0 ;  /* 0x0000000000007941 */ /* 0x000fea0003800200 */
.L_x_198:
[----:B------:R-:W-:Y:S06]  /*3f00*/  BAR.SYNC.DEFER_BLOCKING 0x0 ;  /* 0x0000000000007b1d */ /* 0x000fec0000010000 */
[----:B------:R-:W-:Y:S05]  /*3f10*/  EXIT ;  /* 0x000000000000794d */ /* 0x000fea0003800000 */
.L_x_200:
[----:B------:R-:W-:-:S00]  /*3f20*/  BRA `(.L_x_200) ;  /* 0xfffffffc00fc7947 */ /* 0x000fc0000383ffff */
[----:B------:R-:W-:-:S00]  /*3f30*/  NOP ;  /* 0x0000000000007918 */ /* 0x000fc00000000000 */
        /* <DEDUP_REMOVED lines=12> */
.L_x_201:


//--------------------- .nv.shared.reserved.0     --------------------------
	.section	.nv.shared.reserved.0,"aw",@nobits
	.weak		__nv_reservedSMEM_offset_0_alias
	.size		__nv_reservedSMEM_offset_0_alias, 0, 64
	.other		__nv_reservedSMEM_offset_0_alias,@"STO_CUDA_RESERVED_SHARED STV_DEFAULT"
__nv_reservedSMEM_offset_0_alias:
	.zero		0
	.zero		64


//--------------------- .nv.constant0._Z11oddevensortPi --------------------------
	.section	.nv.constant0._Z11oddevensortPi,"a",@progbits
	.sectionflags	@""
	.align	4
.nv.constant0._Z11oddevensortPi:
	.zero		904


//--------------------- SYMBOLS --------------------------

	.type		.nv.reservedSmem.offset0,@object
	.size		.nv.reservedSmem.offset0,0x4
